//
// Generated by NVIDIA NVVM Compiler
//
// Compiler Build ID: CL-36424714
// Cuda compilation tools, release 13.0, V13.0.88
// Based on NVVM 20.0.0
//

.version 9.0
.target sm_100
.address_size 64

	// .globl	_Z5sgemmILi16EEviiiPfiS0_iS0_i

.visible .entry _Z5sgemmILi16EEviiiPfiS0_iS0_i(
	.param .u32 _Z5sgemmILi16EEviiiPfiS0_iS0_i_param_0,
	.param .u32 _Z5sgemmILi16EEviiiPfiS0_iS0_i_param_1,
	.param .u32 _Z5sgemmILi16EEviiiPfiS0_iS0_i_param_2,
	.param .u64 .ptr .align 1 _Z5sgemmILi16EEviiiPfiS0_iS0_i_param_3,
	.param .u32 _Z5sgemmILi16EEviiiPfiS0_iS0_i_param_4,
	.param .u64 .ptr .align 1 _Z5sgemmILi16EEviiiPfiS0_iS0_i_param_5,
	.param .u32 _Z5sgemmILi16EEviiiPfiS0_iS0_i_param_6,
	.param .u64 .ptr .align 1 _Z5sgemmILi16EEviiiPfiS0_iS0_i_param_7,
	.param .u32 _Z5sgemmILi16EEviiiPfiS0_iS0_i_param_8
)
{
	.reg .pred 	%p<13>;
	.reg .b32 	%r<47>;
	.reg .b32 	%f<68>;
	.reg .b64 	%rd<40>;

	ld.param.u32 	%r24, [_Z5sgemmILi16EEviiiPfiS0_iS0_i_param_0];
	ld.param.u32 	%r25, [_Z5sgemmILi16EEviiiPfiS0_iS0_i_param_1];
	ld.param.u32 	%r20, [_Z5sgemmILi16EEviiiPfiS0_iS0_i_param_2];
	ld.param.u64 	%rd5, [_Z5sgemmILi16EEviiiPfiS0_iS0_i_param_3];
	ld.param.u32 	%r21, [_Z5sgemmILi16EEviiiPfiS0_iS0_i_param_4];
	ld.param.u64 	%rd6, [_Z5sgemmILi16EEviiiPfiS0_iS0_i_param_5];
	ld.param.u32 	%r22, [_Z5sgemmILi16EEviiiPfiS0_iS0_i_param_6];
	ld.param.u64 	%rd4, [_Z5sgemmILi16EEviiiPfiS0_iS0_i_param_7];
	ld.param.u32 	%r23, [_Z5sgemmILi16EEviiiPfiS0_iS0_i_param_8];
	cvta.to.global.u64 	%rd1, %rd6;
	cvta.to.global.u64 	%rd2, %rd5;
	mov.u32 	%r26, %ctaid.x;
	shl.b32 	%r27, %r26, 4;
	mov.u32 	%r28, %tid.x;
	add.s32 	%r1, %r27, %r28;
	mov.u32 	%r29, %ctaid.y;
	shl.b32 	%r30, %r29, 4;
	mov.u32 	%r31, %tid.y;
	add.s32 	%r2, %r30, %r31;
	setp.ge.s32 	%p1, %r2, %r24;
	setp.ge.s32 	%p2, %r1, %r25;
	or.pred  	%p3, %p1, %p2;
	@%p3 bra 	$L__BB0_14;
	setp.lt.s32 	%p4, %r20, 1;
	mov.f32 	%f67, 0f00000000;
	@%p4 bra 	$L__BB0_13;
	mul.lo.s32 	%r3, %r21, %r1;
	and.b32  	%r4, %r20, 7;
	setp.lt.u32 	%p5, %r20, 8;
	mov.f32 	%f67, 0f00000000;
	mov.b32 	%r45, 0;
	@%p5 bra 	$L__BB0_5;
	and.b32  	%r45, %r20, 2147483640;
	neg.s32 	%r43, %r45;
	shl.b32 	%r7, %r22, 3;
	add.s64 	%rd3, %rd2, 16;
	mov.f32 	%f67, 0f00000000;
	mul.wide.s32 	%rd11, %r22, 4;
	mov.u32 	%r41, %r3;
	mov.u32 	%r42, %r1;
$L__BB0_4:
	.pragma "nounroll";
	mul.wide.s32 	%rd7, %r41, 4;
	add.s64 	%rd8, %rd3, %rd7;
	ld.global.f32 	%f17, [%rd8+-16];
	mul.wide.s32 	%rd9, %r42, 4;
	add.s64 	%rd10, %rd1, %rd9;
	ld.global.f32 	%f18, [%rd10];
	fma.rn.f32 	%f19, %f17, %f18, %f67;
	ld.global.f32 	%f20, [%rd8+-12];
	add.s64 	%rd12, %rd10, %rd11;
	ld.global.f32 	%f21, [%rd12];
	fma.rn.f32 	%f22, %f20, %f21, %f19;
	ld.global.f32 	%f23, [%rd8+-8];
	add.s64 	%rd13, %rd12, %rd11;
	ld.global.f32 	%f24, [%rd13];
	fma.rn.f32 	%f25, %f23, %f24, %f22;
	ld.global.f32 	%f26, [%rd8+-4];
	add.s64 	%rd14, %rd13, %rd11;
	ld.global.f32 	%f27, [%rd14];
	fma.rn.f32 	%f28, %f26, %f27, %f25;
	ld.global.f32 	%f29, [%rd8];
	add.s64 	%rd15, %rd14, %rd11;
	ld.global.f32 	%f30, [%rd15];
	fma.rn.f32 	%f31, %f29, %f30, %f28;
	ld.global.f32 	%f32, [%rd8+4];
	add.s64 	%rd16, %rd15, %rd11;
	ld.global.f32 	%f33, [%rd16];
	fma.rn.f32 	%f34, %f32, %f33, %f31;
	ld.global.f32 	%f35, [%rd8+8];
	add.s64 	%rd17, %rd16, %rd11;
	ld.global.f32 	%f36, [%rd17];
	fma.rn.f32 	%f37, %f35, %f36, %f34;
	ld.global.f32 	%f38, [%rd8+12];
	add.s64 	%rd18, %rd17, %rd11;
	ld.global.f32 	%f39, [%rd18];
	fma.rn.f32 	%f67, %f38, %f39, %f37;
	add.s32 	%r43, %r43, 8;
	add.s32 	%r42, %r42, %r7;
	add.s32 	%r41, %r41, 8;
	setp.ne.s32 	%p6, %r43, 0;
	@%p6 bra 	$L__BB0_4;
$L__BB0_5:
	setp.eq.s32 	%p7, %r4, 0;
	@%p7 bra 	$L__BB0_13;
	and.b32  	%r15, %r20, 3;
	setp.lt.u32 	%p8, %r4, 4;
	@%p8 bra 	$L__BB0_8;
	add.s32 	%r33, %r45, %r3;
	mul.wide.s32 	%rd19, %r33, 4;
	add.s64 	%rd20, %rd2, %rd19;
	ld.global.f32 	%f41, [%rd20];
	mad.lo.s32 	%r34, %r45, %r22, %r1;
	mul.wide.s32 	%rd21, %r34, 4;
	add.s64 	%rd22, %rd1, %rd21;
	ld.global.f32 	%f42, [%rd22];
	fma.rn.f32 	%f43, %f41, %f42, %f67;
	ld.global.f32 	%f44, [%rd20+4];
	mul.wide.s32 	%rd23, %r22, 4;
	add.s64 	%rd24, %rd22, %rd23;
	ld.global.f32 	%f45, [%rd24];
	fma.rn.f32 	%f46, %f44, %f45, %f43;
	ld.global.f32 	%f47, [%rd20+8];
	add.s64 	%rd25, %rd24, %rd23;
	ld.global.f32 	%f48, [%rd25];
	fma.rn.f32 	%f49, %f47, %f48, %f46;
	ld.global.f32 	%f50, [%rd20+12];
	add.s64 	%rd26, %rd25, %rd23;
	ld.global.f32 	%f51, [%rd26];
	fma.rn.f32 	%f67, %f50, %f51, %f49;
	add.s32 	%r45, %r45, 4;
$L__BB0_8:
	setp.eq.s32 	%p9, %r15, 0;
	@%p9 bra 	$L__BB0_13;
	setp.eq.s32 	%p10, %r15, 1;
	@%p10 bra 	$L__BB0_11;
	add.s32 	%r35, %r45, %r3;
	mul.wide.s32 	%rd27, %r35, 4;
	add.s64 	%rd28, %rd2, %rd27;
	ld.global.f32 	%f53, [%rd28];
	mad.lo.s32 	%r36, %r45, %r22, %r1;
	mul.wide.s32 	%rd29, %r36, 4;
	add.s64 	%rd30, %rd1, %rd29;
	ld.global.f32 	%f54, [%rd30];
	fma.rn.f32 	%f55, %f53, %f54, %f67;
	ld.global.f32 	%f56, [%rd28+4];
	mul.wide.s32 	%rd31, %r22, 4;
	add.s64 	%rd32, %rd30, %rd31;
	ld.global.f32 	%f57, [%rd32];
	fma.rn.f32 	%f67, %f56, %f57, %f55;
	add.s32 	%r45, %r45, 2;
$L__BB0_11:
	and.b32  	%r37, %r20, 1;
	setp.eq.b32 	%p11, %r37, 1;
	not.pred 	%p12, %p11;
	@%p12 bra 	$L__BB0_13;
	add.s32 	%r38, %r45, %r3;
	mul.wide.s32 	%rd33, %r38, 4;
	add.s64 	%rd34, %rd2, %rd33;
	ld.global.f32 	%f58, [%rd34];
	mad.lo.s32 	%r39, %r45, %r22, %r1;
	mul.wide.s32 	%rd35, %r39, 4;
	add.s64 	%rd36, %rd1, %rd35;
	ld.global.f32 	%f59, [%rd36];
	fma.rn.f32 	%f67, %f58, %f59, %f67;
$L__BB0_13:
	mad.lo.s32 	%r40, %r23, %r2, %r2;
	cvta.to.global.u64 	%rd37, %rd4;
	mul.wide.s32 	%rd38, %r40, 4;
	add.s64 	%rd39, %rd37, %rd38;
	st.global.f32 	[%rd39], %f67;
$L__BB0_14:
	ret;

}


// ===== COMPILED SASS (sm_100) =====

	.target	sm_100

	.elftype	@"ET_EXEC"


//--------------------- .note.nv.tkinfo           --------------------------
	.section	.note.nv.tkinfo,"",@"SHT_NOTE"
	.sectionflags	@"SHF_NOTE_NV_TKINFO"
	.tkinfo
        /*0018*/ 	.word	0x00000002
        /*0030*/ 	.string	""
        /*0030*/ 	.string	"ptxas"
        /*0030*/ 	.string	"Cuda compilation tools, release 13.0, V13.0.88"
        /*0030*/ 	.string	"Build cuda_13.0.r13.0/compiler.36424714_0"
        /*0030*/ 	.string	"-arch sm_100 -m 64 "



//--------------------- .note.nv.cuinfo           --------------------------
	.section	.note.nv.cuinfo,"",@"SHT_NOTE"
	.sectionflags	@"SHF_NOTE_NV_CUINFO"
        /*0018*/ 	.short	0x0002
        /*001a*/ 	.short	0x0064
        /*001c*/ 	.short	0x0082
	.zero		2


//--------------------- .nv.info                  --------------------------
	.section	.nv.info,"",@"SHT_CUDA_INFO"
	.align	4


	//----- nvinfo : EIATTR_REGCOUNT
	.align		4
        /*0000*/ 	.byte	0x04, 0x2f
        /*0002*/ 	.short	(.L_1 - .L_0)
	.align		4
.L_0:
        /*0004*/ 	.word	index@(_Z5sgemmILi16EEviiiPfiS0_iS0_i)
        /*0008*/ 	.word	0x00000020


	//----- nvinfo : EIATTR_FRAME_SIZE
	.align		4
.L_1:
        /*000c*/ 	.byte	0x04, 0x11
        /*000e*/ 	.short	(.L_3 - .L_2)
	.align		4
.L_2:
        /*0010*/ 	.word	index@(_Z5sgemmILi16EEviiiPfiS0_iS0_i)
        /*0014*/ 	.word	0x00000000


	//----- nvinfo : EIATTR_MIN_STACK_SIZE
	.align		4
.L_3:
        /*0018*/ 	.byte	0x04, 0x12
        /*001a*/ 	.short	(.L_5 - .L_4)
	.align		4
.L_4:
        /*001c*/ 	.word	index@(_Z5sgemmILi16EEviiiPfiS0_iS0_i)
        /*0020*/ 	.word	0x00000000
.L_5:


//--------------------- .nv.compat                --------------------------
	.section	.nv.compat,"",@"SHT_CUDA_COMPAT_INFO"
	.align	4
        /*0000*/ 	.byte	0x02, 0x09, 0x00, 0x00, 0x02, 0x02, 0x01, 0x00, 0x02, 0x05, 0x05, 0x00, 0x03, 0x07, 0x01, 0x01
        /*0010*/ 	.byte	0x02, 0x03, 0x00, 0x00, 0x02, 0x06, 0x01, 0x00, 0x04, 0x0b, 0x08, 0x00, 0x09, 0x00, 0x00, 0x00
        /*0020*/ 	.byte	0x00, 0x00, 0x00, 0x00


//--------------------- .nv.info._Z5sgemmILi16EEviiiPfiS0_iS0_i --------------------------
	.section	.nv.info._Z5sgemmILi16EEviiiPfiS0_iS0_i,"",@"SHT_CUDA_INFO"
	.sectionflags	@""
	.align	4


	//----- nvinfo : EIATTR_CUDA_API_VERSION
	.align		4
        /*0000*/ 	.byte	0x04, 0x37
        /*0002*/ 	.short	(.L_7 - .L_6)
.L_6:
        /*0004*/ 	.word	0x00000082


	//----- nvinfo : EIATTR_KPARAM_INFO
	.align		4
.L_7:
        /*0008*/ 	.byte	0x04, 0x17
        /*000a*/ 	.short	(.L_9 - .L_8)
.L_8:
        /*000c*/ 	.word	0x00000000
        /*0010*/ 	.short	0x0008
        /*0012*/ 	.short	0x0038
        /*0014*/ 	.byte	0x00, 0xf0, 0x11, 0x00


	//----- nvinfo : EIATTR_KPARAM_INFO
	.align		4
.L_9:
        /*0018*/ 	.byte	0x04, 0x17
        /*001a*/ 	.short	(.L_11 - .L_10)
.L_10:
        /*001c*/ 	.word	0x00000000
        /*0020*/ 	.short	0x0007
        /*0022*/ 	.short	0x0030
        /*0024*/ 	.byte	0x00, 0xf5, 0x21, 0x00


	//----- nvinfo : EIATTR_KPARAM_INFO
	.align		4
.L_11:
        /*0028*/ 	.byte	0x04, 0x17
        /*002a*/ 	.short	(.L_13 - .L_12)
.L_12:
        /*002c*/ 	.word	0x00000000
        /*0030*/ 	.short	0x0006
        /*0032*/ 	.short	0x0028
        /*0034*/ 	.byte	0x00, 0xf0, 0x11, 0x00


	//----- nvinfo : EIATTR_KPARAM_INFO
	.align		4
.L_13:
        /*0038*/ 	.byte	0x04, 0x17
        /*003a*/ 	.short	(.L_15 - .L_14)
.L_14:
        /*003c*/ 	.word	0x00000000
        /*0040*/ 	.short	0x0005
        /*0042*/ 	.short	0x0020
        /*0044*/ 	.byte	0x00, 0xf5, 0x21, 0x00


	//----- nvinfo : EIATTR_KPARAM_INFO
	.align		4
.L_15:
        /*0048*/ 	.byte	0x04, 0x17
        /*004a*/ 	.short	(.L_17 - .L_16)
.L_16:
        /*004c*/ 	.word	0x00000000
        /*0050*/ 	.short	0x0004
        /*0052*/ 	.short	0x0018
        /*0054*/ 	.byte	0x00, 0xf0, 0x11, 0x00


	//----- nvinfo : EIATTR_KPARAM_INFO
	.align		4
.L_17:
        /*0058*/ 	.byte	0x04, 0x17
        /*005a*/ 	.short	(.L_19 - .L_18)
.L_18:
        /*005c*/ 	.word	0x00000000
        /*0060*/ 	.short	0x0003
        /*0062*/ 	.short	0x0010
        /*0064*/ 	.byte	0x00, 0xf5, 0x21, 0x00


	//----- nvinfo : EIATTR_KPARAM_INFO
	.align		4
.L_19:
        /*0068*/ 	.byte	0x04, 0x17
        /*006a*/ 	.short	(.L_21 - .L_20)
.L_20:
        /*006c*/ 	.word	0x00000000
        /*0070*/ 	.short	0x0002
        /*0072*/ 	.short	0x0008
        /*0074*/ 	.byte	0x00, 0xf0, 0x11, 0x00


	//----- nvinfo : EIATTR_KPARAM_INFO
	.align		4
.L_21:
        /*0078*/ 	.byte	0x04, 0x17
        /*007a*/ 	.short	(.L_23 - .L_22)
.L_22:
        /*007c*/ 	.word	0x00000000
        /*0080*/ 	.short	0x0001
        /*0082*/ 	.short	0x0004
        /*0084*/ 	.byte	0x00, 0xf0, 0x11, 0x00


	//----- nvinfo : EIATTR_KPARAM_INFO
	.align		4
.L_23:
        /*0088*/ 	.byte	0x04, 0x17
        /*008a*/ 	.short	(.L_25 - .L_24)
.L_24:
        /*008c*/ 	.word	0x00000000
        /*0090*/ 	.short	0x0000
        /*0092*/ 	.short	0x0000
        /*0094*/ 	.byte	0x00, 0xf0, 0x11, 0x00


	//----- nvinfo : EIATTR_SPARSE_MMA_MASK
	.align		4
.L_25:
        /*0098*/ 	.byte	0x03, 0x50
        /*009a*/ 	.short	0x0000


	//----- nvinfo : EIATTR_MAXREG_COUNT
	.align		4
        /*009c*/ 	.byte	0x03, 0x1b
        /*009e*/ 	.short	0x00ff


	//----- nvinfo : EIATTR_MERCURY_ISA_VERSION
	.align		4
        /*00a0*/ 	.byte	0x03, 0x5f
        /*00a2*/ 	.short	0x0101


	//----- nvinfo : EIATTR_VRC_CTA_INIT_COUNT
	.align		4
        /*00a4*/ 	.byte	0x02, 0x4a
	.zero		1
	.zero		1


	//----- nvinfo : EIATTR_EXIT_INSTR_OFFSETS
	.align		4
        /*00a8*/ 	.byte	0x04, 0x1c
        /*00aa*/ 	.short	(.L_27 - .L_26)


	//   ....[0]....
.L_26:
        /*00ac*/ 	.word	0x000000a0


	//   ....[1]....
        /*00b0*/ 	.word	0x00000880


	//----- nvinfo : EIATTR_CBANK_PARAM_SIZE
	.align		4
.L_27:
        /*00b4*/ 	.byte	0x03, 0x19
        /*00b6*/ 	.short	0x003c


	//----- nvinfo : EIATTR_PARAM_CBANK
	.align		4
        /*00b8*/ 	.byte	0x04, 0x0a
        /*00ba*/ 	.short	(.L_29 - .L_28)
	.align		4
.L_28:
        /*00bc*/ 	.word	index@(.nv.constant0._Z5sgemmILi16EEviiiPfiS0_iS0_i)
        /*00c0*/ 	.short	0x0380
        /*00c2*/ 	.short	0x003c


	//----- nvinfo : EIATTR_SW_WAR
	.align		4
.L_29:
        /*00c4*/ 	.byte	0x04, 0x36
        /*00c6*/ 	.short	(.L_31 - .L_30)
.L_30:
        /*00c8*/ 	.word	0x00000008
.L_31:


//--------------------- .nv.callgraph             --------------------------
	.section	.nv.callgraph,"",@"SHT_CUDA_CALLGRAPH"
	.align	4
	.sectionentsize	8
	.align		4
        /*0000*/ 	.word	0x00000000
	.align		4
        /*0004*/ 	.word	0xffffffff
	.align		4
        /*0008*/ 	.word	0x00000000
	.align		4
        /*000c*/ 	.word	0xfffffffe
	.align		4
        /*0010*/ 	.word	0x00000000
	.align		4
        /*0014*/ 	.word	0xfffffffd
	.align		4
        /*0018*/ 	.word	0x00000000
	.align		4
        /*001c*/ 	.word	0xfffffffc


//--------------------- .text._Z5sgemmILi16EEviiiPfiS0_iS0_i --------------------------
	.section	.text._Z5sgemmILi16EEviiiPfiS0_iS0_i,"ax",@progbits
	.align	128
        .global         _Z5sgemmILi16EEviiiPfiS0_iS0_i
        .type           _Z5sgemmILi16EEviiiPfiS0_iS0_i,@function
        .size           _Z5sgemmILi16EEviiiPfiS0_iS0_i,(.L_x_5 - _Z5sgemmILi16EEviiiPfiS0_iS0_i)
        .other          _Z5sgemmILi16EEviiiPfiS0_iS0_i,@"STO_CUDA_ENTRY STV_DEFAULT"
_Z5sgemmILi16EEviiiPfiS0_iS0_i:
.text._Z5sgemmILi16EEviiiPfiS0_iS0_i:
[----:B------:R-:W-:Y:S01]  /*0000*/  LDC R1, c[0x0][0x37c] ;  /* 0x0000df00ff017b82 */ /* 0x000fe20000000800 */
[----:B------:R-:W0:Y:S01]  /*0010*/  S2R R0, SR_CTAID.X ;  /* 0x0000000000007919 */ /* 0x000e220000002500 */
[----:B------:R-:W1:Y:S01]  /*0020*/  LDCU.64 UR4, c[0x0][0x380] ;  /* 0x00007000ff0477ac */ /* 0x000e620008000a00 */
[----:B------:R-:W0:Y:S01]  /*0030*/  S2R R3, SR_TID.X ;  /* 0x0000000000037919 */ /* 0x000e220000002100 */
[----:B------:R-:W2:Y:S01]  /*0040*/  S2R R14, SR_CTAID.Y ;  /* 0x00000000000e7919 */ /* 0x000ea20000002600 */
[----:B------:R-:W2:Y:S01]  /*0050*/  S2R R5, SR_TID.Y ;  /* 0x0000000000057919 */ /* 0x000ea20000002200 */
[----:B0-----:R-:W-:-:S04]  /*0060*/  LEA R0, R0, R3, 0x4 ;  /* 0x0000000300007211 */ /* 0x001fc800078e20ff */
[----:B-1----:R-:W-:Y:S02]  /*0070*/  ISETP.GE.AND P0, PT, R0, UR5, PT ;  /* 0x0000000500007c0c */ /* 0x002fe4000bf06270 */
[----:B--2---:R-:W-:-:S04]  /*0080*/  LEA R14, R14, R5, 0x4 ;  /* 0x000000050e0e7211 */ /* 0x004fc800078e20ff */
[----:B------:R-:W-:-:S13]  /*0090*/  ISETP.GE.OR P0, PT, R14, UR4, P0 ;  /* 0x000000040e007c0c */ /* 0x000fda0008706670 */
[----:B------:R-:W-:Y:S05]  /*00a0*/  @P0 EXIT ;  /* 0x000000000000094d */ /* 0x000fea0003800000 */
[----:B------:R-:W0:Y:S01]  /*00b0*/  LDC R15, c[0x0][0x388] ;  /* 0x0000e200ff0f7b82 */ /* 0x000e220000000800 */
[----:B------:R-:W1:Y:S01]  /*00c0*/  LDCU.64 UR6, c[0x0][0x358] ;  /* 0x00006b00ff0677ac */ /* 0x000e620008000a00 */
[----:B------:R-:W-:Y:S01]  /*00d0*/  HFMA2 R25, -RZ, RZ, 0, 0 ;  /* 0x00000000ff197431 */ /* 0x000fe200000001ff */
[----:B0-----:R-:W-:-:S13]  /*00e0*/  ISETP.GE.AND P0, PT, R15, 0x1, PT ;  /* 0x000000010f00780c */ /* 0x001fda0003f06270 */
[----:B-1----:R-:W-:Y:S05]  /*00f0*/  @!P0 BRA `(.L_x_0) ;  /* 0x0000000400cc8947 */ /* 0x002fea0003800000 */
[----:B------:R-:W0:Y:S01]  /*0100*/  LDCU UR4, c[0x0][0x398] ;  /* 0x00007300ff0477ac */ /* 0x000e220008000800 */
[C---:B------:R-:W-:Y:S02]  /*0110*/  ISETP.GE.U32.AND P1, PT, R15.reuse, 0x8, PT ;  /* 0x000000080f00780c */ /* 0x040fe40003f26070 */
[----:B------:R-:W-:Y:S02]  /*0120*/  LOP3.LUT R24, R15, 0x7, RZ, 0xc0, !PT ;  /* 0x000000070f187812 */ /* 0x000fe400078ec0ff */
[----:B------:R-:W-:Y:S02]  /*0130*/  MOV R25, RZ ;  /* 0x000000ff00197202 */ /* 0x000fe40000000f00 */
[----:B------:R-:W-:Y:S02]  /*0140*/  ISETP.NE.AND P0, PT, R24, RZ, PT ;  /* 0x000000ff1800720c */ /* 0x000fe40003f05270 */
[----:B------:R-:W-:Y:S01]  /*0150*/  MOV R17, RZ ;  /* 0x000000ff00117202 */ /* 0x000fe20000000f00 */
[----:B0-----:R-:W-:-:S04]  /*0160*/  IMAD R18, R0, UR4, RZ ;  /* 0x0000000400127c24 */ /* 0x001fc8000f8e02ff */
[----:B------:R-:W-:Y:S06]  /*0170*/  @!P1 BRA `(.L_x_1) ;  /* 0x0000000000c89947 */ /* 0x000fec0003800000 */
[----:B------:R-:W0:Y:S01]  /*0180*/  LDCU.64 UR4, c[0x0][0x390] ;  /* 0x00007200ff0477ac */ /* 0x000e220008000a00 */
[----:B------:R-:W-:Y:S02]  /*0190*/  LOP3.LUT R17, R15, 0x7ffffff8, RZ, 0xc0, !PT ;  /* 0x7ffffff80f117812 */ /* 0x000fe400078ec0ff */
[----:B------:R-:W-:Y:S02]  /*01a0*/  MOV R25, RZ ;  /* 0x000000ff00197202 */ /* 0x000fe40000000f00 */
[----:B------:R-:W-:Y:S02]  /*01b0*/  MOV R16, R18 ;  /* 0x0000001200107202 */ /* 0x000fe40000000f00 */
[----:B------:R-:W-:Y:S02]  /*01c0*/  MOV R20, R0 ;  /* 0x0000000000147202 */ /* 0x000fe40000000f00 */
[----:B------:R-:W-:Y:S01]  /*01d0*/  IADD3 R19, PT, PT, -R17, RZ, RZ ;  /* 0x000000ff11137210 */ /* 0x000fe20007ffe1ff */
[----:B0-----:R-:W-:-:S04]  /*01e0*/  UIADD3 UR4, UP0, UPT, UR4, 0x10, URZ ;  /* 0x0000001004047890 */ /* 0x001fc8000ff1e0ff */
[----:B------:R-:W-:-:S12]  /*01f0*/  UIADD3.X UR5, UPT, UPT, URZ, UR5, URZ, UP0, !UPT ;  /* 0x00000005ff057290 */ /* 0x000fd800087fe4ff */
.L_x_2:
[----:B------:R-:W0:Y:S01]  /*0200*/  LDC.64 R10, c[0x0][0x3a0] ;  /* 0x0000e800ff0a7b82 */ /* 0x000e220000000a00 */
[----:B------:R-:W-:Y:S02]  /*0210*/  MOV R2, UR4 ;  /* 0x0000000400027c02 */ /* 0x000fe40008000f00 */
[----:B------:R-:W-:-:S03]  /*0220*/  MOV R3, UR5 ;  /* 0x0000000500037c02 */ /* 0x000fc60008000f00 */
[----:B------:R-:W-:Y:S02]  /*0230*/  IMAD.WIDE R2, R16, 0x4, R2 ;  /* 0x0000000410027825 */ /* 0x000fe400078e0202 */
[----:B------:R-:W1:Y:S03]  /*0240*/  LDC R23, c[0x0][0x3a8] ;  /* 0x0000ea00ff177b82 */ /* 0x000e660000000800 */
[----:B------:R-:W2:Y:S04]  /*0250*/  LDG.E R26, desc[UR6][R2.64+-0x10] ;  /* 0xfffff006021a7981 */ /* 0x000ea8000c1e1900 */
[----:B------:R-:W3:Y:S04]  /*0260*/  LDG.E R22, desc[UR6][R2.64+-0xc] ;  /* 0xfffff40602167981 */ /* 0x000ee8000c1e1900 */
[----:B------:R-:W4:Y:S01]  /*0270*/  LDG.E R27, desc[UR6][R2.64+-0x8] ;  /* 0xfffff806021b7981 */ /* 0x000f22000c1e1900 */
[----:B0-----:R-:W-:-:S05]  /*0280*/  IMAD.WIDE R10, R20, 0x4, R10 ;  /* 0x00000004140a7825 */ /* 0x001fca00078e020a */
[----:B------:R0:W2:Y:S01]  /*0290*/  LDG.E R28, desc[UR6][R10.64] ;  /* 0x000000060a1c7981 */ /* 0x0000a2000c1e1900 */
[----:B-1----:R-:W-:-:S05]  /*02a0*/  IMAD.WIDE R12, R23, 0x4, R10 ;  /* 0x00000004170c7825 */ /* 0x002fca00078e020a */
[----:B------:R1:W3:Y:S01]  /*02b0*/  LDG.E R21, desc[UR6][R12.64] ;  /* 0x000000060c157981 */ /* 0x0002e2000c1e1900 */
[----:B------:R-:W-:-:S04]  /*02c0*/  IMAD.WIDE R8, R23, 0x4, R12 ;  /* 0x0000000417087825 */ /* 0x000fc800078e020c */
[C---:B------:R-:W-:Y:S02]  /*02d0*/  IMAD.WIDE R6, R23.reuse, 0x4, R8 ;  /* 0x0000000417067825 */ /* 0x040fe400078e0208 */
[----:B------:R-:W4:Y:S02]  /*02e0*/  LDG.E R8, desc[UR6][R8.64] ;  /* 0x0000000608087981 */ /* 0x000f24000c1e1900 */
[C---:B------:R-:W-:Y:S02]  /*02f0*/  IMAD.WIDE R4, R23.reuse, 0x4, R6 ;  /* 0x0000000417047825 */ /* 0x040fe400078e0206 */
[----:B------:R5:W4:Y:S02]  /*0300*/  LDG.E R29, desc[UR6][R6.64] ;  /* 0x00000006061d7981 */ /* 0x000b24000c1e1900 */
[C---:B0-----:R-:W-:Y:S02]  /*0310*/  IMAD.WIDE R10, R23.reuse, 0x4, R4 ;  /* 0x00000004170a7825 */ /* 0x041fe400078e0204 */
[----:B------:R-:W4:Y:S04]  /*0320*/  LDG.E R9, desc[UR6][R2.64+0x8] ;  /* 0x0000080602097981 */ /* 0x000f28000c1e1900 */
[----:B------:R-:W4:Y:S01]  /*0330*/  LDG.E R5, desc[UR6][R4.64] ;  /* 0x0000000604057981 */ /* 0x000f22000c1e1900 */
[----:B-1----:R-:W-:-:S03]  /*0340*/  IMAD.WIDE R12, R23, 0x4, R10 ;  /* 0x00000004170c7825 */ /* 0x002fc600078e020a */
[----:B------:R-:W4:Y:S01]  /*0350*/  LDG.E R4, desc[UR6][R2.64] ;  /* 0x0000000602047981 */ /* 0x000f22000c1e1900 */
[----:B-----5:R-:W-:-:S06]  /*0360*/  IMAD.WIDE R6, R23, 0x4, R12 ;  /* 0x0000000417067825 */ /* 0x020fcc00078e020c */
[----:B------:R-:W5:Y:S01]  /*0370*/  LDG.E R7, desc[UR6][R6.64] ;  /* 0x0000000606077981 */ /* 0x000f62000c1e1900 */
[----:B--2---:R-:W-:-:S03]  /*0380*/  FFMA R25, R26, R28, R25 ;  /* 0x0000001c1a197223 */ /* 0x004fc60000000019 */
[----:B------:R-:W2:Y:S04]  /*0390*/  LDG.E R26, desc[UR6][R2.64+-0x4] ;  /* 0xfffffc06021a7981 */ /* 0x000ea8000c1e1900 */
[----:B------:R-:W5:Y:S04]  /*03a0*/  LDG.E R28, desc[UR6][R10.64] ;  /* 0x000000060a1c7981 */ /* 0x000f68000c1e1900 */
[----:B------:R-:W5:Y:S04]  /*03b0*/  LDG.E R11, desc[UR6][R2.64+0x4] ;  /* 0x00000406020b7981 */ /* 0x000f68000c1e1900 */
[----:B------:R-:W5:Y:S04]  /*03c0*/  LDG.E R10, desc[UR6][R2.64+0xc] ;  /* 0x00000c06020a7981 */ /* 0x000f68000c1e1900 */
[----:B------:R-:W5:Y:S01]  /*03d0*/  LDG.E R2, desc[UR6][R12.64] ;  /* 0x000000060c027981 */ /* 0x000f62000c1e1900 */
[----:B---3--:R-:W-:Y:S01]  /*03e0*/  FFMA R22, R22, R21, R25 ;  /* 0x0000001516167223 */ /* 0x008fe20000000019 */
[----:B------:R-:W-:-:S03]  /*03f0*/  IADD3 R19, PT, PT, R19, 0x8, RZ ;  /* 0x0000000813137810 */ /* 0x000fc60007ffe0ff */
[----:B----4-:R-:W-:Y:S01]  /*0400*/  FFMA R27, R27, R8, R22 ;  /* 0x000000081b1b7223 */ /* 0x010fe20000000016 */
[----:B------:R-:W-:Y:S02]  /*0410*/  ISETP.NE.AND P1, PT, R19, RZ, PT ;  /* 0x000000ff1300720c */ /* 0x000fe40003f25270 */
[----:B------:R-:W-:Y:S02]  /*0420*/  LEA R20, R23, R20, 0x3 ;  /* 0x0000001417147211 */ /* 0x000fe400078e18ff */
[----:B------:R-:W-:Y:S01]  /*0430*/  IADD3 R16, PT, PT, R16, 0x8, RZ ;  /* 0x0000000810107810 */ /* 0x000fe20007ffe0ff */
[----:B--2---:R-:W-:-:S04]  /*0440*/  FFMA R27, R26, R29, R27 ;  /* 0x0000001d1a1b7223 */ /* 0x004fc8000000001b */
[----:B------:R-:W-:-:S04]  /*0450*/  FFMA R4, R4, R5, R27 ;  /* 0x0000000504047223 */ /* 0x000fc8000000001b */
[----:B-----5:R-:W-:-:S04]  /*0460*/  FFMA R4, R11, R28, R4 ;  /* 0x0000001c0b047223 */ /* 0x020fc80000000004 */
[----:B------:R-:W-:-:S04]  /*0470*/  FFMA R9, R9, R2, R4 ;  /* 0x0000000209097223 */ /* 0x000fc80000000004 */
[----:B------:R-:W-:Y:S01]  /*0480*/  FFMA R25, R10, R7, R9 ;  /* 0x000000070a197223 */ /* 0x000fe20000000009 */
[----:B------:R-:W-:Y:S06]  /*0490*/  @P1 BRA `(.L_x_2) ;  /* 0xfffffffc00581947 */ /* 0x000fec000383ffff */
.L_x_1:
[----:B------:R-:W-:Y:S05]  /*04a0*/  @!P0 BRA `(.L_x_0) ;  /* 0x0000000000e08947 */ /* 0x000fea0003800000 */
[----:B------:R-:W-:Y:S02]  /*04b0*/  ISETP.GE.U32.AND P0, PT, R24, 0x4, PT ;  /* 0x000000041800780c */ /* 0x000fe40003f06070 */
[----:B------:R-:W-:-:S04]  /*04c0*/  LOP3.LUT R16, R15, 0x3, RZ, 0xc0, !PT ;  /* 0x000000030f107812 */ /* 0x000fc800078ec0ff */
[----:B------:R-:W-:-:S07]  /*04d0*/  ISETP.NE.AND P1, PT, R16, RZ, PT ;  /* 0x000000ff1000720c */ /* 0x000fce0003f25270 */
[----:B------:R-:W-:Y:S06]  /*04e0*/  @!P0 BRA `(.L_x_3) ;  /* 0x00000000005c8947 */ /* 0x000fec0003800000 */
[----:B------:R-:W0:Y:S01]  /*04f0*/  LDC R19, c[0x0][0x3a8] ;  /* 0x0000ea00ff137b82 */ /* 0x000e220000000800 */
[----:B------:R-:W-:-:S07]  /*0500*/  IADD3 R5, PT, PT, R18, R17, RZ ;  /* 0x0000001112057210 */ /* 0x000fce0007ffe0ff */
[----:B------:R-:W1:Y:S08]  /*0510*/  LDC.64 R8, c[0x0][0x3a0] ;  /* 0x0000e800ff087b82 */ /* 0x000e700000000a00 */
[----:B------:R-:W2:Y:S01]  /*0520*/  LDC.64 R2, c[0x0][0x390] ;  /* 0x0000e400ff027b82 */ /* 0x000ea20000000a00 */
[----:B0-----:R-:W-:-:S04]  /*0530*/  IMAD R7, R17, R19, R0 ;  /* 0x0000001311077224 */ /* 0x001fc800078e0200 */
[----:B-1----:R-:W-:-:S04]  /*0540*/  IMAD.WIDE R8, R7, 0x4, R8 ;  /* 0x0000000407087825 */ /* 0x002fc800078e0208 */
[----:B------:R-:W-:Y:S02]  /*0550*/  IMAD.WIDE R10, R19, 0x4, R8 ;  /* 0x00000004130a7825 */ /* 0x000fe400078e0208 */
[----:B------:R-:W3:Y:S02]  /*0560*/  LDG.E R8, desc[UR6][R8.64] ;  /* 0x0000000608087981 */ /* 0x000ee4000c1e1900 */
[----:B--2---:R-:W-:-:S04]  /*0570*/  IMAD.WIDE R2, R5, 0x4, R2 ;  /* 0x0000000405027825 */ /* 0x004fc800078e0202 */
[C---:B------:R-:W-:Y:S01]  /*0580*/  IMAD.WIDE R4, R19.reuse, 0x4, R10 ;  /* 0x0000000413047825 */ /* 0x040fe200078e020a */
[----:B------:R-:W3:Y:S04]  /*0590*/  LDG.E R12, desc[UR6][R2.64] ;  /* 0x00000006020c7981 */ /* 0x000ee8000c1e1900 */
[----:B------:R-:W2:Y:S01]  /*05a0*/  LDG.E R10, desc[UR6][R10.64] ;  /* 0x000000060a0a7981 */ /* 0x000ea2000c1e1900 */
[----:B------:R-:W-:-:S03]  /*05b0*/  IMAD.WIDE R6, R19, 0x4, R4 ;  /* 0x0000000413067825 */ /* 0x000fc600078e0204 */
[----:B------:R-:W2:Y:S04]  /*05c0*/  LDG.E R13, desc[UR6][R2.64+0x4] ;  /* 0x00000406020d7981 */ /* 0x000ea8000c1e1900 */
[----:B------:R-:W4:Y:S04]  /*05d0*/  LDG.E R20, desc[UR6][R4.64] ;  /* 0x0000000604147981 */ /* 0x000f28000c1e1900 */
[----:B------:R-:W4:Y:S04]  /*05e0*/  LDG.E R19, desc[UR6][R2.64+0x8] ;  /* 0x0000080602137981 */ /* 0x000f28000c1e1900 */
[----:B------:R-:W5:Y:S04]  /*05f0*/  LDG.E R21, desc[UR6][R2.64+0xc] ;  /* 0x00000c0602157981 */ /* 0x000f68000c1e1900 */
[----:B------:R-:W5:Y:S01]  /*0600*/  LDG.E R6, desc[UR6][R6.64] ;  /* 0x0000000606067981 */ /* 0x000f62000c1e1900 */
[----:B------:R-:W-:Y:S01]  /*0610*/  IADD3 R17, PT, PT, R17, 0x4, RZ ;  /* 0x0000000411117810 */ /* 0x000fe20007ffe0ff */
[----:B---3--:R-:W-:-:S04]  /*0620*/  FFMA R12, R12, R8, R25 ;  /* 0x000000080c0c7223 */ /* 0x008fc80000000019 */
[----:B--2---:R-:W-:-:S04]  /*0630*/  FFMA R12, R13, R10, R12 ;  /* 0x0000000a0d0c7223 */ /* 0x004fc8000000000c */
[----:B----4-:R-:W-:-:S04]  /*0640*/  FFMA R12, R19, R20, R12 ;  /* 0x00000014130c7223 */ /* 0x010fc8000000000c */
[----:B-----5:R-:W-:-:S07]  /*0650*/  FFMA R25, R21, R6, R12 ;  /* 0x0000000615197223 */ /* 0x020fce000000000c */
.L_x_3:
[----:B------:R-:W-:Y:S05]  /*0660*/  @!P1 BRA `(.L_x_0) ;  /* 0x0000000000709947 */ /* 0x000fea0003800000 */
[----:B------:R-:W-:Y:S02]  /*0670*/  ISETP.NE.AND P0, PT, R16, 0x1, PT ;  /* 0x000000011000780c */ /* 0x000fe40003f05270 */
[----:B------:R-:W-:-:S04]  /*0680*/  LOP3.LUT R15, R15, 0x1, RZ, 0xc0, !PT ;  /* 0x000000010f0f7812 */ /* 0x000fc800078ec0ff */
[----:B------:R-:W-:-:S07]  /*0690*/  ISETP.NE.U32.AND P1, PT, R15, 0x1, PT ;  /* 0x000000010f00780c */ /* 0x000fce0003f25070 */
[----:B------:R-:W0:Y:S01]  /*06a0*/  @P0 LDC R15, c[0x0][0x3a8] ;  /* 0x0000ea00ff0f0b82 */ /* 0x000e220000000800 */
[----:B------:R-:W-:-:S07]  /*06b0*/  @P0 IADD3 R9, PT, PT, R18, R17, RZ ;  /* 0x0000001112090210 */ /* 0x000fce0007ffe0ff */
[----:B------:R-:W1:Y:S08]  /*06c0*/  @P0 LDC.64 R10, c[0x0][0x3a0] ;  /* 0x0000e800ff0a0b82 */ /* 0x000e700000000a00 */
[----:B------:R-:W2:Y:S08]  /*06d0*/  @P0 LDC.64 R6, c[0x0][0x390] ;  /* 0x0000e400ff060b82 */ /* 0x000eb00000000a00 */
[----:B------:R-:W3:Y:S01]  /*06e0*/  @!P1 LDC R16, c[0x0][0x3a8] ;  /* 0x0000ea00ff109b82 */ /* 0x000ee20000000800 */
[C---:B0-----:R-:W-:Y:S01]  /*06f0*/  @P0 IMAD R13, R17.reuse, R15, R0 ;  /* 0x0000000f110d0224 */ /* 0x041fe200078e0200 */
[----:B------:R-:W-:-:S06]  /*0700*/  @P0 IADD3 R17, PT, PT, R17, 0x2, RZ ;  /* 0x0000000211110810 */ /* 0x000fcc0007ffe0ff */
[----:B------:R-:W0:Y:S01]  /*0710*/  @!P1 LDC.64 R4, c[0x0][0x390] ;  /* 0x0000e400ff049b82 */ /* 0x000e220000000a00 */
[----:B-1----:R-:W-:Y:S01]  /*0720*/  @P0 IMAD.WIDE R10, R13, 0x4, R10 ;  /* 0x000000040d0a0825 */ /* 0x002fe200078e020a */
[----:B------:R-:W-:-:S04]  /*0730*/  @!P1 IADD3 R13, PT, PT, R18, R17, RZ ;  /* 0x00000011120d9210 */ /* 0x000fc80007ffe0ff */
[----:B------:R-:W4:Y:S02]  /*0740*/  @P0 LDG.E R12, desc[UR6][R10.64] ;  /* 0x000000060a0c0981 */ /* 0x000f24000c1e1900 */
[----:B------:R-:W1:Y:S01]  /*0750*/  @!P1 LDC.64 R2, c[0x0][0x3a0] ;  /* 0x0000e800ff029b82 */ /* 0x000e620000000a00 */
[----:B--2---:R-:W-:-:S04]  /*0760*/  @P0 IMAD.WIDE R6, R9, 0x4, R6 ;  /* 0x0000000409060825 */ /* 0x004fc800078e0206 */
[----:B------:R-:W-:Y:S02]  /*0770*/  @P0 IMAD.WIDE R8, R15, 0x4, R10 ;  /* 0x000000040f080825 */ /* 0x000fe400078e020a */
[----:B------:R-:W2:Y:S02]  /*0780*/  @P0 LDG.E R15, desc[UR6][R6.64+0x4] ;  /* 0x00000406060f0981 */ /* 0x000ea4000c1e1900 */
[----:B---3--:R-:W-:Y:S02]  /*0790*/  @!P1 IMAD R17, R17, R16, R0 ;  /* 0x0000001011119224 */ /* 0x008fe400078e0200 */
[----:B------:R-:W4:Y:S04]  /*07a0*/  @P0 LDG.E R0, desc[UR6][R6.64] ;  /* 0x0000000606000981 */ /* 0x000f28000c1e1900 */
[----:B------:R-:W2:Y:S01]  /*07b0*/  @P0 LDG.E R8, desc[UR6][R8.64] ;  /* 0x0000000608080981 */ /* 0x000ea2000c1e1900 */
[----:B0-----:R-:W-:-:S06]  /*07c0*/  @!P1 IMAD.WIDE R4, R13, 0x4, R4 ;  /* 0x000000040d049825 */ /* 0x001fcc00078e0204 */
[----:B------:R-:W3:Y:S01]  /*07d0*/  @!P1 LDG.E R4, desc[UR6][R4.64] ;  /* 0x0000000604049981 */ /* 0x000ee2000c1e1900 */
[----:B-1----:R-:W-:-:S06]  /*07e0*/  @!P1 IMAD.WIDE R2, R17, 0x4, R2 ;  /* 0x0000000411029825 */ /* 0x002fcc00078e0202 */
[----:B------:R-:W3:Y:S01]  /*07f0*/  @!P1 LDG.E R2, desc[UR6][R2.64] ;  /* 0x0000000602029981 */ /* 0x000ee2000c1e1900 */
[----:B----4-:R-:W-:-:S04]  /*0800*/  @P0 FFMA R0, R0, R12, R25 ;  /* 0x0000000c00000223 */ /* 0x010fc80000000019 */
[----:B--2---:R-:W-:-:S04]  /*0810*/  @P0 FFMA R25, R15, R8, R0 ;  /* 0x000000080f190223 */ /* 0x004fc80000000000 */
[----:B---3--:R-:W-:-:S07]  /*0820*/  @!P1 FFMA R25, R4, R2, R25 ;  /* 0x0000000204199223 */ /* 0x008fce0000000019 */
.L_x_0:
[----:B------:R-:W0:Y:S01]  /*0830*/  LDC.64 R2, c[0x0][0x3b0] ;  /* 0x0000ec00ff027b82 */ /* 0x000e220000000a00 */
[----:B------:R-:W1:Y:S02]  /*0840*/  LDCU UR4, c[0x0][0x3b8] ;  /* 0x00007700ff0477ac */ /* 0x000e640008000800 */
[----:B-1----:R-:W-:-:S04]  /*0850*/  IMAD R5, R14, UR4, R14 ;  /* 0x000000040e057c24 */ /* 0x002fc8000f8e020e */
[----:B0-----:R-:W-:-:S05]  /*0860*/  IMAD.WIDE R2, R5, 0x4, R2 ;  /* 0x0000000405027825 */ /* 0x001fca00078e0202 */
[----:B------:R-:W-:Y:S01]  /*0870*/  STG.E desc[UR6][R2.64], R25 ;  /* 0x0000001902007986 */ /* 0x000fe2000c101906 */
[----:B------:R-:W-:Y:S05]  /*0880*/  EXIT ;  /* 0x000000000000794d */ /* 0x000fea0003800000 */
.L_x_4:
[----:B------:R-:W-:-:S00]  /*0890*/  BRA `(.L_x_4) ;  /* 0xfffffffc00fc7947 */ /* 0x000fc0000383ffff */
[----:B------:R-:W-:-:S00]  /*08a0*/  NOP ;  /* 0x0000000000007918 */ /* 0x000fc00000000000 */
        /* <DEDUP_REMOVED lines=13> */
.L_x_5:


//--------------------- .nv.shared.reserved.0     --------------------------
	.section	.nv.shared.reserved.0,"aw",@nobits
	.weak		__nv_reservedSMEM_offset_0_alias
	.size		__nv_reservedSMEM_offset_0_alias, 0, 64
	.other		__nv_reservedSMEM_offset_0_alias,@"STO_CUDA_RESERVED_SHARED STV_DEFAULT"
__nv_reservedSMEM_offset_0_alias:
	.zero		0
	.zero		64


//--------------------- .nv.constant0._Z5sgemmILi16EEviiiPfiS0_iS0_i --------------------------
	.section	.nv.constant0._Z5sgemmILi16EEviiiPfiS0_iS0_i,"a",@progbits
	.sectionflags	@""
	.align	4
.nv.constant0._Z5sgemmILi16EEviiiPfiS0_iS0_i:
	.zero		956


//--------------------- SYMBOLS --------------------------

	.type		.nv.reservedSmem.offset0,@object
	.size		.nv.reservedSmem.offset0,0x4
